//
// Generated by NVIDIA NVVM Compiler
//
// Compiler Build ID: CL-36424714
// Cuda compilation tools, release 13.0, V13.0.88
// Based on NVVM 20.0.0
//

.version 9.0
.target sm_100
.address_size 64

	// .globl	_Z8cuda_addPKiS0_Pi

.visible .entry _Z8cuda_addPKiS0_Pi(
	.param .u64 .ptr .align 1 _Z8cuda_addPKiS0_Pi_param_0,
	.param .u64 .ptr .align 1 _Z8cuda_addPKiS0_Pi_param_1,
	.param .u64 .ptr .align 1 _Z8cuda_addPKiS0_Pi_param_2
)
{
	.reg .b32 	%r<8>;
	.reg .b64 	%rd<11>;

	ld.param.u64 	%rd1, [_Z8cuda_addPKiS0_Pi_param_0];
	ld.param.u64 	%rd2, [_Z8cuda_addPKiS0_Pi_param_1];
	ld.param.u64 	%rd3, [_Z8cuda_addPKiS0_Pi_param_2];
	cvta.to.global.u64 	%rd4, %rd3;
	cvta.to.global.u64 	%rd5, %rd2;
	cvta.to.global.u64 	%rd6, %rd1;
	mov.u32 	%r1, %tid.x;
	mov.u32 	%r2, %ntid.x;
	mov.u32 	%r3, %ctaid.x;
	mad.lo.s32 	%r4, %r2, %r3, %r1;
	mul.wide.u32 	%rd7, %r4, 4;
	add.s64 	%rd8, %rd6, %rd7;
	ld.global.u32 	%r5, [%rd8];
	add.s64 	%rd9, %rd5, %rd7;
	ld.global.u32 	%r6, [%rd9];
	add.s32 	%r7, %r6, %r5;
	add.s64 	%rd10, %rd4, %rd7;
	st.global.u32 	[%rd10], %r7;
	ret;

}


// ===== COMPILED SASS (sm_100) =====

	.target	sm_100

	.elftype	@"ET_EXEC"


//--------------------- .note.nv.tkinfo           --------------------------
	.section	.note.nv.tkinfo,"",@"SHT_NOTE"
	.sectionflags	@"SHF_NOTE_NV_TKINFO"
	.tkinfo
        /*0018*/ 	.word	0x00000002
        /*0030*/ 	.string	""
        /*0030*/ 	.string	"ptxas"
        /*0030*/ 	.string	"Cuda compilation tools, release 13.0, V13.0.88"
        /*0030*/ 	.string	"Build cuda_13.0.r13.0/compiler.36424714_0"
        /*0030*/ 	.string	"-arch sm_100 -m 64 "



//--------------------- .note.nv.cuinfo           --------------------------
	.section	.note.nv.cuinfo,"",@"SHT_NOTE"
	.sectionflags	@"SHF_NOTE_NV_CUINFO"
        /*0018*/ 	.short	0x0002
        /*001a*/ 	.short	0x0064
        /*001c*/ 	.short	0x0082
	.zero		2


//--------------------- .nv.info                  --------------------------
	.section	.nv.info,"",@"SHT_CUDA_INFO"
	.align	4


	//----- nvinfo : EIATTR_REGCOUNT
	.align		4
        /*0000*/ 	.byte	0x04, 0x2f
        /*0002*/ 	.short	(.L_1 - .L_0)
	.align		4
.L_0:
        /*0004*/ 	.word	index@(_Z8cuda_addPKiS0_Pi)
        /*0008*/ 	.word	0x0000000c


	//----- nvinfo : EIATTR_FRAME_SIZE
	.align		4
.L_1:
        /*000c*/ 	.byte	0x04, 0x11
        /*000e*/ 	.short	(.L_3 - .L_2)
	.align		4
.L_2:
        /*0010*/ 	.word	index@(_Z8cuda_addPKiS0_Pi)
        /*0014*/ 	.word	0x00000000


	//----- nvinfo : EIATTR_MIN_STACK_SIZE
	.align		4
.L_3:
        /*0018*/ 	.byte	0x04, 0x12
        /*001a*/ 	.short	(.L_5 - .L_4)
	.align		4
.L_4:
        /*001c*/ 	.word	index@(_Z8cuda_addPKiS0_Pi)
        /*0020*/ 	.word	0x00000000
.L_5:


//--------------------- .nv.compat                --------------------------
	.section	.nv.compat,"",@"SHT_CUDA_COMPAT_INFO"
	.align	4
        /*0000*/ 	.byte	0x02, 0x09, 0x00, 0x00, 0x02, 0x02, 0x01, 0x00, 0x02, 0x05, 0x05, 0x00, 0x03, 0x07, 0x01, 0x01
        /*0010*/ 	.byte	0x02, 0x03, 0x00, 0x00, 0x02, 0x06, 0x01, 0x00, 0x04, 0x0b, 0x08, 0x00, 0x09, 0x00, 0x00, 0x00
        /*0020*/ 	.byte	0x00, 0x00, 0x00, 0x00


//--------------------- .nv.info._Z8cuda_addPKiS0_Pi --------------------------
	.section	.nv.info._Z8cuda_addPKiS0_Pi,"",@"SHT_CUDA_INFO"
	.sectionflags	@""
	.align	4


	//----- nvinfo : EIATTR_CUDA_API_VERSION
	.align		4
        /*0000*/ 	.byte	0x04, 0x37
        /*0002*/ 	.short	(.L_7 - .L_6)
.L_6:
        /*0004*/ 	.word	0x00000082


	//----- nvinfo : EIATTR_KPARAM_INFO
	.align		4
.L_7:
        /*0008*/ 	.byte	0x04, 0x17
        /*000a*/ 	.short	(.L_9 - .L_8)
.L_8:
        /*000c*/ 	.word	0x00000000
        /*0010*/ 	.short	0x0002
        /*0012*/ 	.short	0x0010
        /*0014*/ 	.byte	0x00, 0xf5, 0x21, 0x00


	//----- nvinfo : EIATTR_KPARAM_INFO
	.align		4
.L_9:
        /*0018*/ 	.byte	0x04, 0x17
        /*001a*/ 	.short	(.L_11 - .L_10)
.L_10:
        /*001c*/ 	.word	0x00000000
        /*0020*/ 	.short	0x0001
        /*0022*/ 	.short	0x0008
        /*0024*/ 	.byte	0x00, 0xf5, 0x21, 0x00


	//----- nvinfo : EIATTR_KPARAM_INFO
	.align		4
.L_11:
        /*0028*/ 	.byte	0x04, 0x17
        /*002a*/ 	.short	(.L_13 - .L_12)
.L_12:
        /*002c*/ 	.word	0x00000000
        /*0030*/ 	.short	0x0000
        /*0032*/ 	.short	0x0000
        /*0034*/ 	.byte	0x00, 0xf5, 0x21, 0x00


	//----- nvinfo : EIATTR_SPARSE_MMA_MASK
	.align		4
.L_13:
        /*0038*/ 	.byte	0x03, 0x50
        /*003a*/ 	.short	0x0000


	//----- nvinfo : EIATTR_MAXREG_COUNT
	.align		4
        /*003c*/ 	.byte	0x03, 0x1b
        /*003e*/ 	.short	0x00ff


	//----- nvinfo : EIATTR_MERCURY_ISA_VERSION
	.align		4
        /*0040*/ 	.byte	0x03, 0x5f
        /*0042*/ 	.short	0x0101


	//----- nvinfo : EIATTR_VRC_CTA_INIT_COUNT
	.align		4
        /*0044*/ 	.byte	0x02, 0x4a
	.zero		1
	.zero		1


	//----- nvinfo : EIATTR_EXIT_INSTR_OFFSETS
	.align		4
        /*0048*/ 	.byte	0x04, 0x1c
        /*004a*/ 	.short	(.L_15 - .L_14)


	//   ....[0]....
.L_14:
        /*004c*/ 	.word	0x00000100


	//----- nvinfo : EIATTR_CBANK_PARAM_SIZE
	.align		4
.L_15:
        /*0050*/ 	.byte	0x03, 0x19
        /*0052*/ 	.short	0x0018


	//----- nvinfo : EIATTR_PARAM_CBANK
	.align		4
        /*0054*/ 	.byte	0x04, 0x0a
        /*0056*/ 	.short	(.L_17 - .L_16)
	.align		4
.L_16:
        /*0058*/ 	.word	index@(.nv.constant0._Z8cuda_addPKiS0_Pi)
        /*005c*/ 	.short	0x0380
        /*005e*/ 	.short	0x0018


	//----- nvinfo : EIATTR_SW_WAR
	.align		4
.L_17:
        /*0060*/ 	.byte	0x04, 0x36
        /*0062*/ 	.short	(.L_19 - .L_18)
.L_18:
        /*0064*/ 	.word	0x00000008
.L_19:


//--------------------- .nv.callgraph             --------------------------
	.section	.nv.callgraph,"",@"SHT_CUDA_CALLGRAPH"
	.align	4
	.sectionentsize	8
	.align		4
        /*0000*/ 	.word	0x00000000
	.align		4
        /*0004*/ 	.word	0xffffffff
	.align		4
        /*0008*/ 	.word	0x00000000
	.align		4
        /*000c*/ 	.word	0xfffffffe
	.align		4
        /*0010*/ 	.word	0x00000000
	.align		4
        /*0014*/ 	.word	0xfffffffd
	.align		4
        /*0018*/ 	.word	0x00000000
	.align		4
        /*001c*/ 	.word	0xfffffffc


//--------------------- .text._Z8cuda_addPKiS0_Pi --------------------------
	.section	.text._Z8cuda_addPKiS0_Pi,"ax",@progbits
	.align	128
        .global         _Z8cuda_addPKiS0_Pi
        .type           _Z8cuda_addPKiS0_Pi,@function
        .size           _Z8cuda_addPKiS0_Pi,(.L_x_1 - _Z8cuda_addPKiS0_Pi)
        .other          _Z8cuda_addPKiS0_Pi,@"STO_CUDA_ENTRY STV_DEFAULT"
_Z8cuda_addPKiS0_Pi:
.text._Z8cuda_addPKiS0_Pi:
[----:B------:R-:W-:Y:S01]  /*0000*/  LDC R1, c[0x0][0x37c] ;  /* 0x0000df00ff017b82 */ /* 0x000fe20000000800 */
[----:B------:R-:W0:Y:S07]  /*0010*/  S2R R9, SR_TID.X ;  /* 0x0000000000097919 */ /* 0x000e2e0000002100 */
[----:B------:R-:W1:Y:S01]  /*0020*/  LDC.64 R2, c[0x0][0x380] ;  /* 0x0000e000ff027b82 */ /* 0x000e620000000a00 */
[----:B------:R-:W0:Y:S01]  /*0030*/  LDCU UR6, c[0x0][0x360] ;  /* 0x00006c00ff0677ac */ /* 0x000e220008000800 */
[----:B------:R-:W0:Y:S01]  /*0040*/  S2R R0, SR_CTAID.X ;  /* 0x0000000000007919 */ /* 0x000e220000002500 */
[----:B------:R-:W2:Y:S05]  /*0050*/  LDCU.64 UR4, c[0x0][0x358] ;  /* 0x00006b00ff0477ac */ /* 0x000eaa0008000a00 */
[----:B------:R-:W3:Y:S08]  /*0060*/  LDC.64 R4, c[0x0][0x388] ;  /* 0x0000e200ff047b82 */ /* 0x000ef00000000a00 */
[----:B------:R-:W4:Y:S01]  /*0070*/  LDC.64 R6, c[0x0][0x390] ;  /* 0x0000e400ff067b82 */ /* 0x000f220000000a00 */
[----:B0-----:R-:W-:-:S04]  /*0080*/  IMAD R9, R0, UR6, R9 ;  /* 0x0000000600097c24 */ /* 0x001fc8000f8e0209 */
[----:B-1----:R-:W-:-:S04]  /*0090*/  IMAD.WIDE.U32 R2, R9, 0x4, R2 ;  /* 0x0000000409027825 */ /* 0x002fc800078e0002 */
[C---:B---3--:R-:W-:Y:S02]  /*00a0*/  IMAD.WIDE.U32 R4, R9.reuse, 0x4, R4 ;  /* 0x0000000409047825 */ /* 0x048fe400078e0004 */
[----:B--2---:R-:W2:Y:S04]  /*00b0*/  LDG.E R2, desc[UR4][R2.64] ;  /* 0x0000000402027981 */ /* 0x004ea8000c1e1900 */
[----:B------:R-:W2:Y:S01]  /*00c0*/  LDG.E R5, desc[UR4][R4.64] ;  /* 0x0000000404057981 */ /* 0x000ea2000c1e1900 */
[----:B----4-:R-:W-:Y:S01]  /*00d0*/  IMAD.WIDE.U32 R6, R9, 0x4, R6 ;  /* 0x0000000409067825 */ /* 0x010fe200078e0006 */
[----:B--2---:R-:W-:-:S05]  /*00e0*/  IADD3 R9, PT, PT, R2, R5, RZ ;  /* 0x0000000502097210 */ /* 0x004fca0007ffe0ff */
[----:B------:R-:W-:Y:S01]  /*00f0*/  STG.E desc[UR4][R6.64], R9 ;  /* 0x0000000906007986 */ /* 0x000fe2000c101904 */
[----:B------:R-:W-:Y:S05]  /*0100*/  EXIT ;  /* 0x000000000000794d */ /* 0x000fea0003800000 */
.L_x_0:
[----:B------:R-:W-:-:S00]  /*0110*/  BRA `(.L_x_0) ;  /* 0xfffffffc00fc7947 */ /* 0x000fc0000383ffff */
[----:B------:R-:W-:-:S00]  /*0120*/  NOP ;  /* 0x0000000000007918 */ /* 0x000fc00000000000 */
        /* <DEDUP_REMOVED lines=13> */
.L_x_1:


//--------------------- .nv.shared.reserved.0     --------------------------
	.section	.nv.shared.reserved.0,"aw",@nobits
	.weak		__nv_reservedSMEM_offset_0_alias
	.size		__nv_reservedSMEM_offset_0_alias, 0, 64
	.other		__nv_reservedSMEM_offset_0_alias,@"STO_CUDA_RESERVED_SHARED STV_DEFAULT"
__nv_reservedSMEM_offset_0_alias:
	.zero		0
	.zero		64


//--------------------- .nv.constant0._Z8cuda_addPKiS0_Pi --------------------------
	.section	.nv.constant0._Z8cuda_addPKiS0_Pi,"a",@progbits
	.sectionflags	@""
	.align	4
.nv.constant0._Z8cuda_addPKiS0_Pi:
	.zero		920


//--------------------- SYMBOLS --------------------------

	.type		.nv.reservedSmem.offset0,@object
	.size		.nv.reservedSmem.offset0,0x4
